	.headerflags	@"EF_CUDA_TEXMODE_UNIFIED EF_CUDA_64BIT_ADDRESS EF_CUDA_ACCELERATORS EF_CUDA_SM90 EF_CUDA_VIRTUAL_SM(EF_CUDA_SM90)"
	.elftype	@"ET_EXEC"


//--------------------- .nv.info                  --------------------------
	.section	.nv.info,"",@"SHT_CUDA_INFO"
	.align	4


	//----- nvinfo : EIATTR_REGCOUNT
	.align		4
        /*0000*/ 	.byte	0x04, 0x2f
        /*0002*/ 	.short	(.L_3 - .L_2)
	.align		4
.L_2:
        /*0004*/ 	.word	index@(triton_poi_fused__native_batch_norm_legit_no_training_convolution_relu_2)
        /*0008*/ 	.word	0x00000020


	//----- nvinfo : EIATTR_MIN_STACK_SIZE
	.align		4
.L_3:
        /*000c*/ 	.byte	0x04, 0x12
        /*000e*/ 	.short	(.L_5 - .L_4)
	.align		4
.L_4:
        /*0010*/ 	.word	index@(triton_poi_fused__native_batch_norm_legit_no_training_convolution_relu_2)
        /*0014*/ 	.word	0x00000000


	//----- nvinfo : EIATTR_FRAME_SIZE
	.align		4
.L_5:
        /*0018*/ 	.byte	0x04, 0x11
        /*001a*/ 	.short	(.L_7 - .L_6)
	.align		4
.L_6:
        /*001c*/ 	.word	index@(triton_poi_fused__native_batch_norm_legit_no_training_convolution_relu_2)
        /*0020*/ 	.word	0x00000000


	//----- nvinfo : EIATTR_MIN_STACK_SIZE
	.align		4
.L_7:
        /*0024*/ 	.byte	0x04, 0x12
        /*0026*/ 	.short	(.L_9 - .L_8)
	.align		4
.L_8:
        /*0028*/ 	.word	index@(triton_poi_fused__native_batch_norm_legit_no_training_convolution_relu_2)
        /*002c*/ 	.word	0x00000000
.L_9:


//--------------------- .nv.info.triton_poi_fused__native_batch_norm_legit_no_training_convolution_relu_2 --------------------------
	.section	.nv.info.triton_poi_fused__native_batch_norm_legit_no_training_convolution_relu_2,"",@"SHT_CUDA_INFO"
	.sectionflags	@""
	.align	4


	//----- nvinfo : EIATTR_CUDA_API_VERSION
	.align		4
        /*0000*/ 	.byte	0x04, 0x37
        /*0002*/ 	.short	(.L_11 - .L_10)
.L_10:
        /*0004*/ 	.word	0x0000007c


	//----- nvinfo : EIATTR_KPARAM_INFO
	.align		4
.L_11:
        /*0008*/ 	.byte	0x04, 0x17
        /*000a*/ 	.short	(.L_13 - .L_12)
.L_12:
        /*000c*/ 	.word	0x00000000
        /*0010*/ 	.short	0x0007
        /*0012*/ 	.short	0x0038
        /*0014*/ 	.byte	0x00, 0xf0, 0x11, 0x00


	//----- nvinfo : EIATTR_KPARAM_INFO
	.align		4
.L_13:
        /*0018*/ 	.byte	0x04, 0x17
        /*001a*/ 	.short	(.L_15 - .L_14)
.L_14:
        /*001c*/ 	.word	0x00000000
        /*0020*/ 	.short	0x0006
        /*0022*/ 	.short	0x0030
        /*0024*/ 	.byte	0x00, 0xf4, 0x21, 0x00


	//----- nvinfo : EIATTR_KPARAM_INFO
	.align		4
.L_15:
        /*0028*/ 	.byte	0x04, 0x17
        /*002a*/ 	.short	(.L_17 - .L_16)
.L_16:
        /*002c*/ 	.word	0x00000000
        /*0030*/ 	.short	0x0005
        /*0032*/ 	.short	0x0028
        /*0034*/ 	.byte	0x00, 0xf4, 0x21, 0x00


	//----- nvinfo : EIATTR_KPARAM_INFO
	.align		4
.L_17:
        /*0038*/ 	.byte	0x04, 0x17
        /*003a*/ 	.short	(.L_19 - .L_18)
.L_18:
        /*003c*/ 	.word	0x00000000
        /*0040*/ 	.short	0x0004
        /*0042*/ 	.short	0x0020
        /*0044*/ 	.byte	0x00, 0xf4, 0x21, 0x00


	//----- nvinfo : EIATTR_KPARAM_INFO
	.align		4
.L_19:
        /*0048*/ 	.byte	0x04, 0x17
        /*004a*/ 	.short	(.L_21 - .L_20)
.L_20:
        /*004c*/ 	.word	0x00000000
        /*0050*/ 	.short	0x0003
        /*0052*/ 	.short	0x0018
        /*0054*/ 	.byte	0x00, 0xf4, 0x21, 0x00


	//----- nvinfo : EIATTR_KPARAM_INFO
	.align		4
.L_21:
        /*0058*/ 	.byte	0x04, 0x17
        /*005a*/ 	.short	(.L_23 - .L_22)
.L_22:
        /*005c*/ 	.word	0x00000000
        /*0060*/ 	.short	0x0002
        /*0062*/ 	.short	0x0010
        /*0064*/ 	.byte	0x00, 0xf4, 0x21, 0x00


	//----- nvinfo : EIATTR_KPARAM_INFO
	.align		4
.L_23:
        /*0068*/ 	.byte	0x04, 0x17
        /*006a*/ 	.short	(.L_25 - .L_24)
.L_24:
        /*006c*/ 	.word	0x00000000
        /*0070*/ 	.short	0x0001
        /*0072*/ 	.short	0x0008
        /*0074*/ 	.byte	0x00, 0xf4, 0x21, 0x00


	//----- nvinfo : EIATTR_KPARAM_INFO
	.align		4
.L_25:
        /*0078*/ 	.byte	0x04, 0x17
        /*007a*/ 	.short	(.L_27 - .L_26)
.L_26:
        /*007c*/ 	.word	0x00000000
        /*0080*/ 	.short	0x0000
        /*0082*/ 	.short	0x0000
        /*0084*/ 	.byte	0x00, 0xf4, 0x21, 0x00


	//----- nvinfo : EIATTR_SPARSE_MMA_MASK
	.align		4
.L_27:
        /*0088*/ 	.byte	0x03, 0x50
        /*008a*/ 	.short	0x0000


	//----- nvinfo : EIATTR_MAXREG_COUNT
	.align		4
        /*008c*/ 	.byte	0x03, 0x1b
        /*008e*/ 	.short	0x00ff


	//----- nvinfo : EIATTR_EXIT_INSTR_OFFSETS
	.align		4
        /*0090*/ 	.byte	0x04, 0x1c
        /*0092*/ 	.short	(.L_29 - .L_28)


	//   ....[0]....
.L_28:
        /*0094*/ 	.word	0x000007b0


	//----- nvinfo : EIATTR_REQNTID
	.align		4
.L_29:
        /*0098*/ 	.byte	0x04, 0x10
        /*009a*/ 	.short	(.L_31 - .L_30)
.L_30:
        /*009c*/ 	.word	0x00000080
        /*00a0*/ 	.word	0x00000001
        /*00a4*/ 	.word	0x00000001


	//----- nvinfo : EIATTR_CBANK_PARAM_SIZE
	.align		4
.L_31:
        /*00a8*/ 	.byte	0x03, 0x19
        /*00aa*/ 	.short	0x003c


	//----- nvinfo : EIATTR_PARAM_CBANK
	.align		4
        /*00ac*/ 	.byte	0x04, 0x0a
        /*00ae*/ 	.short	(.L_33 - .L_32)
	.align		4
.L_32:
        /*00b0*/ 	.word	index@(.nv.constant0.triton_poi_fused__native_batch_norm_legit_no_training_convolution_relu_2)
        /*00b4*/ 	.short	0x0210
        /*00b6*/ 	.short	0x003c


	//----- nvinfo : EIATTR_SW_WAR
	.align		4
.L_33:
        /*00b8*/ 	.byte	0x04, 0x36
        /*00ba*/ 	.short	(.L_35 - .L_34)
.L_34:
        /*00bc*/ 	.word	0x00000008
.L_35:


//--------------------- .nv.callgraph             --------------------------
	.section	.nv.callgraph,"",@"SHT_CUDA_CALLGRAPH"
	.align	4
	.sectionentsize	8
	.align		4
        /*0000*/ 	.word	0x00000000
	.align		4
        /*0004*/ 	.word	0xffffffff
	.align		4
        /*0008*/ 	.word	0x00000000
	.align		4
        /*000c*/ 	.word	0xfffffffe
	.align		4
        /*0010*/ 	.word	0x00000000
	.align		4
        /*0014*/ 	.word	0xfffffffd
	.align		4
        /*0018*/ 	.word	0x00000000
	.align		4
        /*001c*/ 	.word	0xfffffffc


//--------------------- .nv.constant4             --------------------------
	.section	.nv.constant4,"a",@progbits
	.align	8
	.align		8
.nv.constant4:
        /*0000*/ 	.dword	_$_str
	.align		8
        /*0008*/ 	.dword	_$_str_$_2


//--------------------- .text.triton_poi_fused__native_batch_norm_legit_no_training_convolution_relu_2 --------------------------
	.section	.text.triton_poi_fused__native_batch_norm_legit_no_training_convolution_relu_2,"ax",@progbits
	.align	128
        .global         triton_poi_fused__native_batch_norm_legit_no_training_convolution_relu_2
        .type           triton_poi_fused__native_batch_norm_legit_no_training_convolution_relu_2,@function
        .size           triton_poi_fused__native_batch_norm_legit_no_training_convolution_relu_2,(.L_x_1 - triton_poi_fused__native_batch_norm_legit_no_training_convolution_relu_2)
        .other          triton_poi_fused__native_batch_norm_legit_no_training_convolution_relu_2,@"STO_CUDA_ENTRY STV_DEFAULT"
triton_poi_fused__native_batch_norm_legit_no_training_convolution_relu_2:
.text.triton_poi_fused__native_batch_norm_legit_no_training_convolution_relu_2:
[----:B------:R-:W-:Y:S01]  /*0000*/  LDC R1, c[0x0][0x28] ;  /* 0x00000a00ff017b82 */ /* 0x000fe20000000800 */
[----:B------:R-:W1:Y:S01]  /*0010*/  S2R R0, SR_TID.X ;  /* 0x0000000000007919 */ /* 0x000e620000002100 */
[----:B------:R-:W-:-:S06]  /*0020*/  ULDC.64 UR4, c[0x0][0x208] ;  /* 0x0000820000047ab9 */ /* 0x000fcc0000000a00 */
[----:B------:R-:W2:Y:S01]  /*0030*/  LDC.64 R28, c[0x0][0x218] ;  /* 0x00008600ff1c7b82 */ /* 0x000ea20000000a00 */
[----:B------:R-:W3:Y:S07]  /*0040*/  S2R R5, SR_CTAID.X ;  /* 0x0000000000057919 */ /* 0x000eee0000002500 */
[----:B------:R-:W4:Y:S08]  /*0050*/  LDC.64 R26, c[0x0][0x220] ;  /* 0x00008800ff1a7b82 */ /* 0x000f300000000a00 */
[----:B------:R-:W5:Y:S01]  /*0060*/  LDC.64 R22, c[0x0][0x230] ;  /* 0x00008c00ff167b82 */ /* 0x000f620000000a00 */
[----:B-1----:R-:W-:-:S02]  /*0070*/  SHF.L.U32 R0, R0, 0x2, RZ ;  /* 0x0000000200007819 */ /* 0x002fc400000006ff */
[----:B---3--:R-:W-:Y:S02]  /*0080*/  SHF.R.S32.HI R3, RZ, 0x15, R5 ;  /* 0x00000015ff037819 */ /* 0x008fe40000011405 */
[----:B------:R-:W-:Y:S02]  /*0090*/  LOP3.LUT R0, R0, 0x1fc, RZ, 0xc0, !PT ;  /* 0x000001fc00007812 */ /* 0x000fe400078ec0ff */
[----:B------:R-:W-:Y:S02]  /*00a0*/  SGXT R3, R3, 0x1 ;  /* 0x000000010303781a */ /* 0x000fe40000000200 */
[----:B------:R-:W-:Y:S02]  /*00b0*/  LEA R0, R5, R0, 0xa ;  /* 0x0000000005007211 */ /* 0x000fe400078e50ff */
[----:B------:R-:W1:Y:S02]  /*00c0*/  LDC.64 R4, c[0x0][0x228] ;  /* 0x00008a00ff047b82 */ /* 0x000e640000000a00 */
[----:B------:R-:W-:-:S04]  /*00d0*/  LEA.HI R3, R3, R0, RZ, 0xf ;  /* 0x0000000003037211 */ /* 0x000fc800078f78ff */
[----:B------:R-:W-:Y:S02]  /*00e0*/  SHF.R.S32.HI R9, RZ, 0xf, R3 ;  /* 0x0000000fff097819 */ /* 0x000fe40000011403 */
[----:B------:R-:W-:Y:S02]  /*00f0*/  IADD3 R3, R3, 0x200, RZ ;  /* 0x0000020003037810 */ /* 0x000fe40007ffe0ff */
[----:B------:R-:W-:Y:S02]  /*0100*/  LEA.HI R2, R9, R9, RZ, 0x8 ;  /* 0x0000000909027211 */ /* 0x000fe400078f40ff */
[----:B------:R-:W-:Y:S02]  /*0110*/  SHF.R.S32.HI R3, RZ, 0xf, R3 ;  /* 0x0000000fff037819 */ /* 0x000fe40000011403 */
[----:B------:R-:W-:Y:S02]  /*0120*/  LOP3.LUT R2, R2, 0xffffff00, RZ, 0xc0, !PT ;  /* 0xffffff0002027812 */ /* 0x000fe400078ec0ff */
[----:B------:R-:W-:-:S02]  /*0130*/  LEA.HI R6, R3, R3, RZ, 0x8 ;  /* 0x0000000303067211 */ /* 0x000fc400078f40ff */
[----:B------:R-:W-:Y:S02]  /*0140*/  IADD3 R9, R9, -R2, RZ ;  /* 0x8000000209097210 */ /* 0x000fe40007ffe0ff */
[----:B------:R-:W-:-:S04]  /*0150*/  LOP3.LUT R6, R6, 0xffffff00, RZ, 0xc0, !PT ;  /* 0xffffff0006067812 */ /* 0x000fc800078ec0ff */
[----:B------:R-:W-:Y:S01]  /*0160*/  IADD3 R3, R3, -R6, RZ ;  /* 0x8000000603037210 */ /* 0x000fe20007ffe0ff */
[--C-:B-1----:R-:W-:Y:S01]  /*0170*/  IMAD.WIDE R12, R9, 0x4, R4.reuse ;  /* 0x00000004090c7825 */ /* 0x102fe200078e0204 */
[----:B------:R-:W1:Y:S03]  /*0180*/  LDC.64 R6, c[0x0][0x210] ;  /* 0x00008400ff067b82 */ /* 0x000e660000000a00 */
[----:B------:R-:W-:Y:S01]  /*0190*/  IMAD.WIDE R24, R3, 0x4, R4 ;  /* 0x0000000403187825 */ /* 0x000fe200078e0204 */
[----:B------:R-:W3:Y:S04]  /*01a0*/  LDG.E.EL R21, desc[UR4][R12.64] ;  /* 0x000000040c157981 */ /* 0x000ee8000c2e1900 */
[----:B------:R-:W5:Y:S01]  /*01b0*/  LDC.64 R4, c[0x0][0x238] ;  /* 0x00008e00ff047b82 */ /* 0x000f620000000a00 */
[----:B------:R-:W3:Y:S01]  /*01c0*/  LDG.E.EL R24, desc[UR4][R24.64] ;  /* 0x0000000418187981 */ /* 0x000ee2000c2e1900 */
[----:B--2---:R-:W-:-:S05]  /*01d0*/  IMAD.WIDE R10, R9, 0x4, R28 ;  /* 0x00000004090a7825 */ /* 0x004fca00078e021c */
[----:B------:R4:W2:Y:S01]  /*01e0*/  LDG.E.EL R19, desc[UR4][R10.64] ;  /* 0x000000040a137981 */ /* 0x0008a2000c2e1900 */
[----:B-1----:R-:W-:-:S04]  /*01f0*/  IMAD.WIDE R6, R0, 0x4, R6 ;  /* 0x0000000400067825 */ /* 0x002fc800078e0206 */
[C---:B----4-:R-:W-:Y:S01]  /*0200*/  IMAD.WIDE R10, R9.reuse, 0x4, R26 ;  /* 0x00000004090a7825 */ /* 0x050fe200078e021a */
[----:B------:R-:W2:Y:S04]  /*0210*/  LDG.E.128 R12, desc[UR4][R6.64] ;  /* 0x00000004060c7981 */ /* 0x000ea8000c1e1d00 */
[----:B------:R-:W4:Y:S01]  /*0220*/  LDG.E.EL R18, desc[UR4][R10.64] ;  /* 0x000000040a127981 */ /* 0x000f22000c2e1900 */
[----:B-----5:R-:W-:-:S04]  /*0230*/  IMAD.WIDE R16, R9, 0x4, R22 ;  /* 0x0000000409107825 */ /* 0x020fc800078e0216 */
[----:B0-----:R-:W-:Y:S02]  /*0240*/  IMAD.WIDE R8, R9, 0x4, R4 ;  /* 0x0000000409087825 */ /* 0x001fe400078e0204 */
[----:B------:R-:W5:Y:S02]  /*0250*/  LDG.E.EL R17, desc[UR4][R16.64] ;  /* 0x0000000410117981 */ /* 0x000f64000c2e1900 */
[C---:B------:R-:W-:Y:S02]  /*0260*/  IMAD.WIDE R28, R3.reuse, 0x4, R28 ;  /* 0x00000004031c7825 */ /* 0x040fe400078e021c */
[----:B------:R-:W5:Y:S02]  /*0270*/  LDG.E.EL R20, desc[UR4][R8.64] ;  /* 0x0000000408147981 */ /* 0x000f64000c2e1900 */
[C---:B------:R-:W-:Y:S02]  /*0280*/  IMAD.WIDE R26, R3.reuse, 0x4, R26 ;  /* 0x00000004031a7825 */ /* 0x040fe400078e021a */
[----:B------:R0:W5:Y:S04]  /*0290*/  LDG.E.EL R16, desc[UR4][R28.64] ;  /* 0x000000041c107981 */ /* 0x000168000c2e1900 */
[----:B------:R-:W5:Y:S01]  /*02a0*/  LDG.E.128 R8, desc[UR4][R6.64+0x800] ;  /* 0x0008000406087981 */ /* 0x000f62000c1e1d00 */
[----:B------:R-:W-:-:S03]  /*02b0*/  IMAD.WIDE R4, R3, 0x4, R4 ;  /* 0x0000000403047825 */ /* 0x000fc600078e0204 */
[----:B------:R-:W5:Y:S01]  /*02c0*/  LDG.E.EL R2, desc[UR4][R26.64] ;  /* 0x000000041a027981 */ /* 0x000f62000c2e1900 */
[----:B------:R-:W-:-:S03]  /*02d0*/  IMAD.WIDE R22, R3, 0x4, R22 ;  /* 0x0000000403167825 */ /* 0x000fc600078e0216 */
[----:B------:R-:W5:Y:S04]  /*02e0*/  LDG.E.EL R4, desc[UR4][R4.64] ;  /* 0x0000000404047981 */ /* 0x000f68000c2e1900 */
[----:B------:R1:W5:Y:S01]  /*02f0*/  LDG.E.EL R3, desc[UR4][R22.64] ;  /* 0x0000000416037981 */ /* 0x000362000c2e1900 */
[----:B---3--:R-:W-:Y:S01]  /*0300*/  FADD R21, R21, 9.9999997473787516356e-06 ;  /* 0x3727c5ac15157421 */ /* 0x008fe20000000000 */
[----:B------:R-:W-:-:S03]  /*0310*/  FADD R24, R24, 9.9999997473787516356e-06 ;  /* 0x3727c5ac18187421 */ /* 0x000fc60000000000 */
[----:B------:R-:W3:Y:S08]  /*0320*/  MUFU.SQRT R25, R21 ;  /* 0x0000001500197308 */ /* 0x000ef00000002000 */
[----:B0-----:R-:W0:Y:S01]  /*0330*/  MUFU.SQRT R28, R24 ;  /* 0x00000018001c7308 */ /* 0x001e220000002000 */
[C---:B---3--:R-:W-:Y:S02]  /*0340*/  FSETP.GT.AND P0, PT, R25.reuse, 8.50705917302346158658e+37, PT ;  /* 0x7e8000001900780b */ /* 0x048fe40003f04000 */
[----:B------:R-:W-:-:S02]  /*0350*/  FSETP.GEU.AND P2, PT, R25, 1.175494350822287508e-38, PT ;  /* 0x008000001900780b */ /* 0x000fc40003f4e000 */
[C---:B0-----:R-:W-:Y:S02]  /*0360*/  FSETP.GT.AND P1, PT, R28.reuse, 8.50705917302346158658e+37, PT ;  /* 0x7e8000001c00780b */ /* 0x041fe40003f24000 */
[----:B------:R-:W-:-:S07]  /*0370*/  FSETP.GEU.AND P3, PT, R28, 1.175494350822287508e-38, PT ;  /* 0x008000001c00780b */ /* 0x000fce0003f6e000 */
[----:B------:R-:W-:Y:S01]  /*0380*/  @P0 FMUL R25, R25, 0.25 ;  /* 0x3e80000019190820 */ /* 0x000fe20000400000 */
[----:B------:R-:W-:-:S03]  /*0390*/  HFMA2.MMA R24, -RZ, RZ, 1.625, 0 ;  /* 0x3e800000ff187435 */ /* 0x000fc600000001ff */
[----:B------:R-:W-:Y:S01]  /*03a0*/  @!P2 FMUL R25, R25, 16777216 ;  /* 0x4b8000001919a820 */ /* 0x000fe20000400000 */
[----:B------:R-:W-:-:S04]  /*03b0*/  @P1 FMUL R28, R28, 0.25 ;  /* 0x3e8000001c1c1820 */ /* 0x000fc80000400000 */
[----:B------:R-:W-:Y:S01]  /*03c0*/  @!P3 FMUL R28, R28, 16777216 ;  /* 0x4b8000001c1cb820 */ /* 0x000fe20000400000 */
[----:B------:R-:W0:Y:S01]  /*03d0*/  MUFU.RCP R25, R25 ;  /* 0x0000001900197308 */ /* 0x000e220000001000 */
[----:B-1----:R-:W-:-:S07]  /*03e0*/  FSEL R22, R24, 1, P0 ;  /* 0x3f80000018167808 */ /* 0x002fce0000000000 */
[----:B------:R1:W3:Y:S01]  /*03f0*/  MUFU.RCP R5, R28 ;  /* 0x0000001c00057308 */ /* 0x0002e20000001000 */
[----:B------:R-:W-:Y:S01]  /*0400*/  FSEL R24, R24, 1, P1 ;  /* 0x3f80000018187808 */ /* 0x000fe20000800000 */
[----:B------:R-:W-:Y:S01]  /*0410*/  @!P2 FMUL R22, R22, 16777216 ;  /* 0x4b8000001616a820 */ /* 0x000fe20000400000 */
[--C-:B--2---:R-:W-:Y:S01]  /*0420*/  FADD R13, R13, R19.reuse ;  /* 0x000000130d0d7221 */ /* 0x104fe20000000000 */
[--C-:B------:R-:W-:Y:S01]  /*0430*/  FADD R12, R12, R19.reuse ;  /* 0x000000130c0c7221 */ /* 0x100fe20000000000 */
[--C-:B------:R-:W-:Y:S01]  /*0440*/  FADD R14, R14, R19.reuse ;  /* 0x000000130e0e7221 */ /* 0x100fe20000000000 */
[----:B------:R-:W-:Y:S01]  /*0450*/  @!P3 FMUL R24, R24, 16777216 ;  /* 0x4b8000001818b820 */ /* 0x000fe20000400000 */
[----:B------:R-:W-:Y:S01]  /*0460*/  FADD R15, R15, R19 ;  /* 0x000000130f0f7221 */ /* 0x000fe20000000000 */
[----:B0-----:R-:W-:Y:S01]  /*0470*/  FMUL R21, R25, R22 ;  /* 0x0000001619157220 */ /* 0x001fe20000400000 */
[C---:B----4-:R-:W-:Y:S01]  /*0480*/  FADD R22, -R18.reuse, R12 ;  /* 0x0000000c12167221 */ /* 0x050fe20000000100 */
[C---:B------:R-:W-:Y:S01]  /*0490*/  FADD R26, -R18.reuse, R14 ;  /* 0x0000000e121a7221 */ /* 0x040fe20000000100 */
[C---:B-1----:R-:W-:Y:S01]  /*04a0*/  FADD R28, -R18.reuse, R15 ;  /* 0x0000000f121c7221 */ /* 0x042fe20000000100 */
[----:B---3--:R-:W-:Y:S01]  /*04b0*/  FMUL R5, R5, R24 ;  /* 0x0000001805057220 */ /* 0x008fe20000400000 */
[----:B------:R-:W-:-:S02]  /*04c0*/  FADD R24, -R18, R13 ;  /* 0x0000000d12187221 */ /* 0x000fc40000000100 */
[----:B------:R-:W0:Y:S01]  /*04d0*/  LDC.64 R18, c[0x0][0x240] ;  /* 0x00009000ff127b82 */ /* 0x000e220000000a00 */
[C---:B------:R-:W-:Y:S01]  /*04e0*/  FMUL R27, R21.reuse, R22 ;  /* 0x00000016151b7220 */ /* 0x040fe20000400000 */
[C---:B------:R-:W-:Y:S01]  /*04f0*/  FMUL R24, R21.reuse, R24 ;  /* 0x0000001815187220 */ /* 0x040fe20000400000 */
[C---:B------:R-:W-:Y:S01]  /*0500*/  FMUL R23, R21.reuse, R26 ;  /* 0x0000001a15177220 */ /* 0x040fe20000400000 */
[----:B------:R-:W-:Y:S01]  /*0510*/  FMUL R25, R21, R28 ;  /* 0x0000001c15197220 */ /* 0x000fe20000400000 */
[--C-:B-----5:R-:W-:Y:S01]  /*0520*/  FADD R9, R9, R16.reuse ;  /* 0x0000001009097221 */ /* 0x120fe20000000000 */
[--C-:B------:R-:W-:Y:S01]  /*0530*/  FADD R8, R8, R16.reuse ;  /* 0x0000001008087221 */ /* 0x100fe20000000000 */
[--C-:B------:R-:W-:Y:S01]  /*0540*/  FADD R10, R10, R16.reuse ;  /* 0x000000100a0a7221 */ /* 0x100fe20000000000 */
[----:B------:R-:W-:Y:S01]  /*0550*/  FADD R11, R11, R16 ;  /* 0x000000100b0b7221 */ /* 0x000fe20000000000 */
[C-C-:B------:R-:W-:Y:S01]  /*0560*/  FFMA R22, R17.reuse, R24, R20.reuse ;  /* 0x0000001811167223 */ /* 0x140fe20000000014 */
[C-C-:B------:R-:W-:Y:S01]  /*0570*/  FFMA R21, R17.reuse, R27, R20.reuse ;  /* 0x0000001b11157223 */ /* 0x140fe20000000014 */
[C-C-:B------:R-:W-:Y:S01]  /*0580*/  FFMA R23, R17.reuse, R23, R20.reuse ;  /* 0x0000001711177223 */ /* 0x140fe20000000014 */
[----:B------:R-:W-:Y:S01]  /*0590*/  FFMA R17, R17, R25, R20 ;  /* 0x0000001911117223 */ /* 0x000fe20000000014 */
[C---:B------:R-:W-:Y:S01]  /*05a0*/  FADD R20, -R2.reuse, R9 ;  /* 0x0000000902147221 */ /* 0x040fe20000000100 */
[C---:B------:R-:W-:Y:S01]  /*05b0*/  FADD R16, -R2.reuse, R8 ;  /* 0x0000000802107221 */ /* 0x040fe20000000100 */
[C---:B------:R-:W-:Y:S01]  /*05c0*/  FADD R24, -R2.reuse, R10 ;  /* 0x0000000a02187221 */ /* 0x040fe20000000100 */
[----:B------:R-:W-:Y:S01]  /*05d0*/  FADD R2, -R2, R11 ;  /* 0x0000000b02027221 */ /* 0x000fe20000000100 */
[C---:B------:R-:W-:Y:S01]  /*05e0*/  FMUL R20, R5.reuse, R20 ;  /* 0x0000001405147220 */ /* 0x040fe20000400000 */
[C---:B------:R-:W-:Y:S01]  /*05f0*/  FMUL R29, R5.reuse, R16 ;  /* 0x00000010051d7220 */ /* 0x040fe20000400000 */
[C---:B------:R-:W-:Y:S01]  /*0600*/  FMUL R27, R5.reuse, R24 ;  /* 0x00000018051b7220 */ /* 0x040fe20000400000 */
[----:B------:R-:W-:Y:S01]  /*0610*/  FMUL R25, R5, R2 ;  /* 0x0000000205197220 */ /* 0x000fe20000400000 */
[C-C-:B------:R-:W-:Y:S01]  /*0620*/  FFMA R5, R3.reuse, R20, R4.reuse ;  /* 0x0000001403057223 */ /* 0x140fe20000000004 */
[C-C-:B------:R-:W-:Y:S01]  /*0630*/  FFMA R20, R3.reuse, R29, R4.reuse ;  /* 0x0000001d03147223 */ /* 0x140fe20000000004 */
[C-C-:B------:R-:W-:Y:S01]  /*0640*/  FFMA R24, R3.reuse, R27, R4.reuse ;  /* 0x0000001b03187223 */ /* 0x140fe20000000004 */
[----:B------:R-:W-:Y:S01]  /*0650*/  FFMA R25, R3, R25, R4 ;  /* 0x0000001903197223 */ /* 0x000fe20000000004 */
[----:B------:R-:W-:Y:S01]  /*0660*/  FSETP.GEU.AND P6, PT, R17, RZ, PT ;  /* 0x000000ff1100720b */ /* 0x000fe20003fce000 */
[----:B0-----:R-:W-:Y:S01]  /*0670*/  IMAD.WIDE R2, R0, 0x4, R18 ;  /* 0x0000000400027825 */ /* 0x001fe200078e0212 */
[----:B------:R-:W-:-:S02]  /*0680*/  FSETP.GEU.AND P0, PT, R23, RZ, PT ;  /* 0x000000ff1700720b */ /* 0x000fc40003f0e000 */
[----:B------:R-:W-:Y:S02]  /*0690*/  FSETP.GEU.AND P1, PT, R22, RZ, PT ;  /* 0x000000ff1600720b */ /* 0x000fe40003f2e000 */
[----:B------:R-:W-:Y:S02]  /*06a0*/  FSETP.GEU.AND P2, PT, R21, RZ, PT ;  /* 0x000000ff1500720b */ /* 0x000fe40003f4e000 */
[----:B------:R-:W-:Y:S02]  /*06b0*/  SEL R19, R17, RZ, P6 ;  /* 0x000000ff11137207 */ /* 0x000fe40003000000 */
[----:B------:R-:W-:Y:S02]  /*06c0*/  FSETP.GEU.AND P3, PT, R25, RZ, PT ;  /* 0x000000ff1900720b */ /* 0x000fe40003f6e000 */
[----:B------:R-:W-:Y:S02]  /*06d0*/  FSETP.GEU.AND P4, PT, R24, RZ, PT ;  /* 0x000000ff1800720b */ /* 0x000fe40003f8e000 */
[----:B------:R-:W-:-:S02]  /*06e0*/  FSETP.GEU.AND P5, PT, R5, RZ, PT ;  /* 0x000000ff0500720b */ /* 0x000fc40003fae000 */
[----:B------:R-:W-:Y:S02]  /*06f0*/  FSETP.GEU.AND P6, PT, R20, RZ, PT ;  /* 0x000000ff1400720b */ /* 0x000fe40003fce000 */
[----:B------:R-:W-:Y:S02]  /*0700*/  SEL R18, R23, RZ, P0 ;  /* 0x000000ff17127207 */ /* 0x000fe40000000000 */
[----:B------:R-:W-:Y:S02]  /*0710*/  SEL R17, R22, RZ, P1 ;  /* 0x000000ff16117207 */ /* 0x000fe40000800000 */
[----:B------:R-:W-:Y:S02]  /*0720*/  SEL R16, R21, RZ, P2 ;  /* 0x000000ff15107207 */ /* 0x000fe40001000000 */
[----:B------:R-:W-:Y:S02]  /*0730*/  SEL R23, R25, RZ, P3 ;  /* 0x000000ff19177207 */ /* 0x000fe40001800000 */
[----:B------:R-:W-:-:S02]  /*0740*/  SEL R22, R24, RZ, P4 ;  /* 0x000000ff18167207 */ /* 0x000fc40002000000 */
[----:B------:R-:W-:Y:S02]  /*0750*/  SEL R21, R5, RZ, P5 ;  /* 0x000000ff05157207 */ /* 0x000fe40002800000 */
[----:B------:R-:W-:Y:S01]  /*0760*/  SEL R20, R20, RZ, P6 ;  /* 0x000000ff14147207 */ /* 0x000fe20003000000 */
[----:B------:R-:W-:Y:S04]  /*0770*/  STG.E.128 desc[UR4][R6.64], R12 ;  /* 0x0000000c06007986 */ /* 0x000fe8000c101d04 */
[----:B------:R-:W-:Y:S04]  /*0780*/  STG.E.128 desc[UR4][R6.64+0x800], R8 ;  /* 0x0008000806007986 */ /* 0x000fe8000c101d04 */
[----:B------:R-:W-:Y:S04]  /*0790*/  STG.E.128 desc[UR4][R2.64], R16 ;  /* 0x0000001002007986 */ /* 0x000fe8000c101d04 */
[----:B------:R-:W-:Y:S01]  /*07a0*/  STG.E.128 desc[UR4][R2.64+0x800], R20 ;  /* 0x0008001402007986 */ /* 0x000fe2000c101d04 */
[----:B------:R-:W-:Y:S05]  /*07b0*/  EXIT ;  /* 0x000000000000794d */ /* 0x000fea0003800000 */
.L_x_0:
[----:B------:R-:W-:-:S00]  /*07c0*/  BRA `(.L_x_0) ;  /* 0xfffffffc00fc7947 */ /* 0x000fc0000383ffff */
[----:B------:R-:W-:-:S00]  /*07d0*/  NOP ;  /* 0x0000000000007918 */ /* 0x000fc00000000000 */
        /* <DEDUP_REMOVED lines=10> */
.L_x_1:


//--------------------- .nv.global.init           --------------------------
	.section	.nv.global.init,"aw",@progbits
.nv.global.init:
	.type		_$_str,@object
	.size		_$_str,(_$_str_$_2 - _$_str)
_$_str:
        /*0000*/ 	.byte	0x5f, 0x5f, 0x43, 0x55, 0x44, 0x41, 0x5f, 0x46, 0x54, 0x5a, 0x00
	.type		_$_str_$_2,@object
	.size		_$_str_$_2,(.L_1 - _$_str_$_2)
_$_str_$_2:
        /*000b*/ 	.byte	0x5f, 0x5f, 0x43, 0x55, 0x44, 0x41, 0x5f, 0x50, 0x52, 0x45, 0x43, 0x5f, 0x53, 0x51, 0x52, 0x54
        /*001b*/ 	.byte	0x00
.L_1:


//--------------------- .nv.constant0.triton_poi_fused__native_batch_norm_legit_no_training_convolution_relu_2 --------------------------
	.section	.nv.constant0.triton_poi_fused__native_batch_norm_legit_no_training_convolution_relu_2,"a",@progbits
	.sectionflags	@""
	.align	4
.nv.constant0.triton_poi_fused__native_batch_norm_legit_no_training_convolution_relu_2:
	.zero		588
